//
// Generated by NVIDIA NVVM Compiler
//
// Compiler Build ID: CL-36424714
// Cuda compilation tools, release 13.0, V13.0.88
// Based on NVVM 20.0.0
//

.version 9.0
.target sm_100
.address_size 64

	// .globl	_Z9add_blockPiS_S_

.visible .entry _Z9add_blockPiS_S_(
	.param .u64 .ptr .align 1 _Z9add_blockPiS_S__param_0,
	.param .u64 .ptr .align 1 _Z9add_blockPiS_S__param_1,
	.param .u64 .ptr .align 1 _Z9add_blockPiS_S__param_2
)
{
	.reg .b32 	%r<5>;
	.reg .b64 	%rd<11>;

	ld.param.u64 	%rd1, [_Z9add_blockPiS_S__param_0];
	ld.param.u64 	%rd2, [_Z9add_blockPiS_S__param_1];
	ld.param.u64 	%rd3, [_Z9add_blockPiS_S__param_2];
	cvta.to.global.u64 	%rd4, %rd3;
	cvta.to.global.u64 	%rd5, %rd2;
	cvta.to.global.u64 	%rd6, %rd1;
	mov.u32 	%r1, %ctaid.x;
	mul.wide.u32 	%rd7, %r1, 4;
	add.s64 	%rd8, %rd6, %rd7;
	ld.global.u32 	%r2, [%rd8];
	add.s64 	%rd9, %rd5, %rd7;
	ld.global.u32 	%r3, [%rd9];
	add.s32 	%r4, %r3, %r2;
	add.s64 	%rd10, %rd4, %rd7;
	st.global.u32 	[%rd10], %r4;
	ret;

}
	// .globl	_Z10add_threadPiS_S_
.visible .entry _Z10add_threadPiS_S_(
	.param .u64 .ptr .align 1 _Z10add_threadPiS_S__param_0,
	.param .u64 .ptr .align 1 _Z10add_threadPiS_S__param_1,
	.param .u64 .ptr .align 1 _Z10add_threadPiS_S__param_2
)
{
	.reg .b32 	%r<5>;
	.reg .b64 	%rd<11>;

	ld.param.u64 	%rd1, [_Z10add_threadPiS_S__param_0];
	ld.param.u64 	%rd2, [_Z10add_threadPiS_S__param_1];
	ld.param.u64 	%rd3, [_Z10add_threadPiS_S__param_2];
	cvta.to.global.u64 	%rd4, %rd3;
	cvta.to.global.u64 	%rd5, %rd2;
	cvta.to.global.u64 	%rd6, %rd1;
	mov.u32 	%r1, %tid.x;
	mul.wide.u32 	%rd7, %r1, 4;
	add.s64 	%rd8, %rd6, %rd7;
	ld.global.u32 	%r2, [%rd8];
	add.s64 	%rd9, %rd5, %rd7;
	ld.global.u32 	%r3, [%rd9];
	add.s32 	%r4, %r3, %r2;
	add.s64 	%rd10, %rd4, %rd7;
	st.global.u32 	[%rd10], %r4;
	ret;

}


// ===== COMPILED SASS (sm_100) =====

	.target	sm_100

	.elftype	@"ET_EXEC"


//--------------------- .note.nv.tkinfo           --------------------------
	.section	.note.nv.tkinfo,"",@"SHT_NOTE"
	.sectionflags	@"SHF_NOTE_NV_TKINFO"
	.tkinfo
        /*0018*/ 	.word	0x00000002
        /*0030*/ 	.string	""
        /*0030*/ 	.string	"ptxas"
        /*0030*/ 	.string	"Cuda compilation tools, release 13.0, V13.0.88"
        /*0030*/ 	.string	"Build cuda_13.0.r13.0/compiler.36424714_0"
        /*0030*/ 	.string	"-arch sm_100 -m 64 "



//--------------------- .note.nv.cuinfo           --------------------------
	.section	.note.nv.cuinfo,"",@"SHT_NOTE"
	.sectionflags	@"SHF_NOTE_NV_CUINFO"
        /*0018*/ 	.short	0x0002
        /*001a*/ 	.short	0x0064
        /*001c*/ 	.short	0x0082
	.zero		2


//--------------------- .nv.info                  --------------------------
	.section	.nv.info,"",@"SHT_CUDA_INFO"
	.align	4


	//----- nvinfo : EIATTR_REGCOUNT
	.align		4
        /*0000*/ 	.byte	0x04, 0x2f
        /*0002*/ 	.short	(.L_1 - .L_0)
	.align		4
.L_0:
        /*0004*/ 	.word	index@(_Z9add_blockPiS_S_)
        /*0008*/ 	.word	0x0000000c


	//----- nvinfo : EIATTR_FRAME_SIZE
	.align		4
.L_1:
        /*000c*/ 	.byte	0x04, 0x11
        /*000e*/ 	.short	(.L_3 - .L_2)
	.align		4
.L_2:
        /*0010*/ 	.word	index@(_Z9add_blockPiS_S_)
        /*0014*/ 	.word	0x00000000


	//----- nvinfo : EIATTR_REGCOUNT
	.align		4
.L_3:
        /*0018*/ 	.byte	0x04, 0x2f
        /*001a*/ 	.short	(.L_5 - .L_4)
	.align		4
.L_4:
        /*001c*/ 	.word	index@(_Z10add_threadPiS_S_)
        /*0020*/ 	.word	0x0000000c


	//----- nvinfo : EIATTR_FRAME_SIZE
	.align		4
.L_5:
        /*0024*/ 	.byte	0x04, 0x11
        /*0026*/ 	.short	(.L_7 - .L_6)
	.align		4
.L_6:
        /*0028*/ 	.word	index@(_Z10add_threadPiS_S_)
        /*002c*/ 	.word	0x00000000


	//----- nvinfo : EIATTR_MIN_STACK_SIZE
	.align		4
.L_7:
        /*0030*/ 	.byte	0x04, 0x12
        /*0032*/ 	.short	(.L_9 - .L_8)
	.align		4
.L_8:
        /*0034*/ 	.word	index@(_Z10add_threadPiS_S_)
        /*0038*/ 	.word	0x00000000


	//----- nvinfo : EIATTR_MIN_STACK_SIZE
	.align		4
.L_9:
        /*003c*/ 	.byte	0x04, 0x12
        /*003e*/ 	.short	(.L_11 - .L_10)
	.align		4
.L_10:
        /*0040*/ 	.word	index@(_Z9add_blockPiS_S_)
        /*0044*/ 	.word	0x00000000
.L_11:


//--------------------- .nv.compat                --------------------------
	.section	.nv.compat,"",@"SHT_CUDA_COMPAT_INFO"
	.align	4
        /*0000*/ 	.byte	0x02, 0x09, 0x00, 0x00, 0x02, 0x02, 0x01, 0x00, 0x02, 0x05, 0x05, 0x00, 0x03, 0x07, 0x01, 0x01
        /*0010*/ 	.byte	0x02, 0x03, 0x00, 0x00, 0x02, 0x06, 0x01, 0x00, 0x04, 0x0b, 0x08, 0x00, 0x09, 0x00, 0x00, 0x00
        /*0020*/ 	.byte	0x00, 0x00, 0x00, 0x00


//--------------------- .nv.info._Z10add_threadPiS_S_ --------------------------
	.section	.nv.info._Z10add_threadPiS_S_,"",@"SHT_CUDA_INFO"
	.sectionflags	@""
	.align	4


	//----- nvinfo : EIATTR_CUDA_API_VERSION
	.align		4
        /*0000*/ 	.byte	0x04, 0x37
        /*0002*/ 	.short	(.L_13 - .L_12)
.L_12:
        /*0004*/ 	.word	0x00000082


	//----- nvinfo : EIATTR_KPARAM_INFO
	.align		4
.L_13:
        /*0008*/ 	.byte	0x04, 0x17
        /*000a*/ 	.short	(.L_15 - .L_14)
.L_14:
        /*000c*/ 	.word	0x00000000
        /*0010*/ 	.short	0x0002
        /*0012*/ 	.short	0x0010
        /*0014*/ 	.byte	0x00, 0xf5, 0x21, 0x00


	//----- nvinfo : EIATTR_KPARAM_INFO
	.align		4
.L_15:
        /*0018*/ 	.byte	0x04, 0x17
        /*001a*/ 	.short	(.L_17 - .L_16)
.L_16:
        /*001c*/ 	.word	0x00000000
        /*0020*/ 	.short	0x0001
        /*0022*/ 	.short	0x0008
        /*0024*/ 	.byte	0x00, 0xf5, 0x21, 0x00


	//----- nvinfo : EIATTR_KPARAM_INFO
	.align		4
.L_17:
        /*0028*/ 	.byte	0x04, 0x17
        /*002a*/ 	.short	(.L_19 - .L_18)
.L_18:
        /*002c*/ 	.word	0x00000000
        /*0030*/ 	.short	0x0000
        /*0032*/ 	.short	0x0000
        /*0034*/ 	.byte	0x00, 0xf5, 0x21, 0x00


	//----- nvinfo : EIATTR_SPARSE_MMA_MASK
	.align		4
.L_19:
        /*0038*/ 	.byte	0x03, 0x50
        /*003a*/ 	.short	0x0000


	//----- nvinfo : EIATTR_MAXREG_COUNT
	.align		4
        /*003c*/ 	.byte	0x03, 0x1b
        /*003e*/ 	.short	0x00ff


	//----- nvinfo : EIATTR_MERCURY_ISA_VERSION
	.align		4
        /*0040*/ 	.byte	0x03, 0x5f
        /*0042*/ 	.short	0x0101


	//----- nvinfo : EIATTR_VRC_CTA_INIT_COUNT
	.align		4
        /*0044*/ 	.byte	0x02, 0x4a
	.zero		1
	.zero		1


	//----- nvinfo : EIATTR_EXIT_INSTR_OFFSETS
	.align		4
        /*0048*/ 	.byte	0x04, 0x1c
        /*004a*/ 	.short	(.L_21 - .L_20)


	//   ....[0]....
.L_20:
        /*004c*/ 	.word	0x000000d0


	//----- nvinfo : EIATTR_CBANK_PARAM_SIZE
	.align		4
.L_21:
        /*0050*/ 	.byte	0x03, 0x19
        /*0052*/ 	.short	0x0018


	//----- nvinfo : EIATTR_PARAM_CBANK
	.align		4
        /*0054*/ 	.byte	0x04, 0x0a
        /*0056*/ 	.short	(.L_23 - .L_22)
	.align		4
.L_22:
        /*0058*/ 	.word	index@(.nv.constant0._Z10add_threadPiS_S_)
        /*005c*/ 	.short	0x0380
        /*005e*/ 	.short	0x0018


	//----- nvinfo : EIATTR_SW_WAR
	.align		4
.L_23:
        /*0060*/ 	.byte	0x04, 0x36
        /*0062*/ 	.short	(.L_25 - .L_24)
.L_24:
        /*0064*/ 	.word	0x00000008
.L_25:


//--------------------- .nv.info._Z9add_blockPiS_S_ --------------------------
	.section	.nv.info._Z9add_blockPiS_S_,"",@"SHT_CUDA_INFO"
	.sectionflags	@""
	.align	4


	//----- nvinfo : EIATTR_CUDA_API_VERSION
	.align		4
        /*0000*/ 	.byte	0x04, 0x37
        /*0002*/ 	.short	(.L_27 - .L_26)
.L_26:
        /*0004*/ 	.word	0x00000082


	//----- nvinfo : EIATTR_KPARAM_INFO
	.align		4
.L_27:
        /*0008*/ 	.byte	0x04, 0x17
        /*000a*/ 	.short	(.L_29 - .L_28)
.L_28:
        /*000c*/ 	.word	0x00000000
        /*0010*/ 	.short	0x0002
        /*0012*/ 	.short	0x0010
        /*0014*/ 	.byte	0x00, 0xf5, 0x21, 0x00


	//----- nvinfo : EIATTR_KPARAM_INFO
	.align		4
.L_29:
        /*0018*/ 	.byte	0x04, 0x17
        /*001a*/ 	.short	(.L_31 - .L_30)
.L_30:
        /*001c*/ 	.word	0x00000000
        /*0020*/ 	.short	0x0001
        /*0022*/ 	.short	0x0008
        /*0024*/ 	.byte	0x00, 0xf5, 0x21, 0x00


	//----- nvinfo : EIATTR_KPARAM_INFO
	.align		4
.L_31:
        /*0028*/ 	.byte	0x04, 0x17
        /*002a*/ 	.short	(.L_33 - .L_32)
.L_32:
        /*002c*/ 	.word	0x00000000
        /*0030*/ 	.short	0x0000
        /*0032*/ 	.short	0x0000
        /*0034*/ 	.byte	0x00, 0xf5, 0x21, 0x00


	//----- nvinfo : EIATTR_SPARSE_MMA_MASK
	.align		4
.L_33:
        /*0038*/ 	.byte	0x03, 0x50
        /*003a*/ 	.short	0x0000


	//----- nvinfo : EIATTR_MAXREG_COUNT
	.align		4
        /*003c*/ 	.byte	0x03, 0x1b
        /*003e*/ 	.short	0x00ff


	//----- nvinfo : EIATTR_MERCURY_ISA_VERSION
	.align		4
        /*0040*/ 	.byte	0x03, 0x5f
        /*0042*/ 	.short	0x0101


	//----- nvinfo : EIATTR_VRC_CTA_INIT_COUNT
	.align		4
        /*0044*/ 	.byte	0x02, 0x4a
	.zero		1
	.zero		1


	//----- nvinfo : EIATTR_EXIT_INSTR_OFFSETS
	.align		4
        /*0048*/ 	.byte	0x04, 0x1c
        /*004a*/ 	.short	(.L_35 - .L_34)


	//   ....[0]....
.L_34:
        /*004c*/ 	.word	0x000000d0


	//----- nvinfo : EIATTR_CBANK_PARAM_SIZE
	.align		4
.L_35:
        /*0050*/ 	.byte	0x03, 0x19
        /*0052*/ 	.short	0x0018


	//----- nvinfo : EIATTR_PARAM_CBANK
	.align		4
        /*0054*/ 	.byte	0x04, 0x0a
        /*0056*/ 	.short	(.L_37 - .L_36)
	.align		4
.L_36:
        /*0058*/ 	.word	index@(.nv.constant0._Z9add_blockPiS_S_)
        /*005c*/ 	.short	0x0380
        /*005e*/ 	.short	0x0018


	//----- nvinfo : EIATTR_SW_WAR
	.align		4
.L_37:
        /*0060*/ 	.byte	0x04, 0x36
        /*0062*/ 	.short	(.L_39 - .L_38)
.L_38:
        /*0064*/ 	.word	0x00000008
.L_39:


//--------------------- .nv.callgraph             --------------------------
	.section	.nv.callgraph,"",@"SHT_CUDA_CALLGRAPH"
	.align	4
	.sectionentsize	8
	.align		4
        /*0000*/ 	.word	0x00000000
	.align		4
        /*0004*/ 	.word	0xffffffff
	.align		4
        /*0008*/ 	.word	0x00000000
	.align		4
        /*000c*/ 	.word	0xfffffffe
	.align		4
        /*0010*/ 	.word	0x00000000
	.align		4
        /*0014*/ 	.word	0xfffffffd
	.align		4
        /*0018*/ 	.word	0x00000000
	.align		4
        /*001c*/ 	.word	0xfffffffc


//--------------------- .text._Z10add_threadPiS_S_ --------------------------
	.section	.text._Z10add_threadPiS_S_,"ax",@progbits
	.align	128
        .global         _Z10add_threadPiS_S_
        .type           _Z10add_threadPiS_S_,@function
        .size           _Z10add_threadPiS_S_,(.L_x_2 - _Z10add_threadPiS_S_)
        .other          _Z10add_threadPiS_S_,@"STO_CUDA_ENTRY STV_DEFAULT"
_Z10add_threadPiS_S_:
.text._Z10add_threadPiS_S_:
[----:B------:R-:W-:Y:S01]  /*0000*/  LDC R1, c[0x0][0x37c] ;  /* 0x0000df00ff017b82 */ /* 0x000fe20000000800 */
[----:B------:R-:W0:Y:S07]  /*0010*/  S2R R9, SR_TID.X ;  /* 0x0000000000097919 */ /* 0x000e2e0000002100 */
[----:B------:R-:W0:Y:S01]  /*0020*/  LDC.64 R2, c[0x0][0x380] ;  /* 0x0000e000ff027b82 */ /* 0x000e220000000a00 */
[----:B------:R-:W1:Y:S07]  /*0030*/  LDCU.64 UR4, c[0x0][0x358] ;  /* 0x00006b00ff0477ac */ /* 0x000e6e0008000a00 */
[----:B------:R-:W2:Y:S08]  /*0040*/  LDC.64 R4, c[0x0][0x388] ;  /* 0x0000e200ff047b82 */ /* 0x000eb00000000a00 */
[----:B------:R-:W3:Y:S01]  /*0050*/  LDC.64 R6, c[0x0][0x390] ;  /* 0x0000e400ff067b82 */ /* 0x000ee20000000a00 */
[----:B0-----:R-:W-:-:S04]  /*0060*/  IMAD.WIDE.U32 R2, R9, 0x4, R2 ;  /* 0x0000000409027825 */ /* 0x001fc800078e0002 */
[C---:B--2---:R-:W-:Y:S02]  /*0070*/  IMAD.WIDE.U32 R4, R9.reuse, 0x4, R4 ;  /* 0x0000000409047825 */ /* 0x044fe400078e0004 */
[----:B-1----:R-:W2:Y:S04]  /*0080*/  LDG.E R2, desc[UR4][R2.64] ;  /* 0x0000000402027981 */ /* 0x002ea8000c1e1900 */
[----:B------:R-:W2:Y:S01]  /*0090*/  LDG.E R5, desc[UR4][R4.64] ;  /* 0x0000000404057981 */ /* 0x000ea2000c1e1900 */
[----:B---3--:R-:W-:Y:S01]  /*00a0*/  IMAD.WIDE.U32 R6, R9, 0x4, R6 ;  /* 0x0000000409067825 */ /* 0x008fe200078e0006 */
[----:B--2---:R-:W-:-:S05]  /*00b0*/  IADD3 R9, PT, PT, R2, R5, RZ ;  /* 0x0000000502097210 */ /* 0x004fca0007ffe0ff */
[----:B------:R-:W-:Y:S01]  /*00c0*/  STG.E desc[UR4][R6.64], R9 ;  /* 0x0000000906007986 */ /* 0x000fe2000c101904 */
[----:B------:R-:W-:Y:S05]  /*00d0*/  EXIT ;  /* 0x000000000000794d */ /* 0x000fea0003800000 */
.L_x_0:
[----:B------:R-:W-:-:S00]  /*00e0*/  BRA `(.L_x_0) ;  /* 0xfffffffc00fc7947 */ /* 0x000fc0000383ffff */
[----:B------:R-:W-:-:S00]  /*00f0*/  NOP ;  /* 0x0000000000007918 */ /* 0x000fc00000000000 */
        /* <DEDUP_REMOVED lines=8> */
.L_x_2:


//--------------------- .text._Z9add_blockPiS_S_  --------------------------
	.section	.text._Z9add_blockPiS_S_,"ax",@progbits
	.align	128
        .global         _Z9add_blockPiS_S_
        .type           _Z9add_blockPiS_S_,@function
        .size           _Z9add_blockPiS_S_,(.L_x_3 - _Z9add_blockPiS_S_)
        .other          _Z9add_blockPiS_S_,@"STO_CUDA_ENTRY STV_DEFAULT"
_Z9add_blockPiS_S_:
.text._Z9add_blockPiS_S_:
[----:B------:R-:W-:Y:S01]  /*0000*/  LDC R1, c[0x0][0x37c] ;  /* 0x0000df00ff017b82 */ /* 0x000fe20000000800 */
[----:B------:R-:W0:Y:S07]  /*0010*/  S2R R9, SR_CTAID.X ;  /* 0x0000000000097919 */ /* 0x000e2e0000002500 */
        /* <DEDUP_REMOVED lines=12> */
.L_x_1:
        /* <DEDUP_REMOVED lines=10> */
.L_x_3:


//--------------------- .nv.shared.reserved.0     --------------------------
	.section	.nv.shared.reserved.0,"aw",@nobits
	.weak		__nv_reservedSMEM_offset_0_alias
	.size		__nv_reservedSMEM_offset_0_alias, 0, 64
	.other		__nv_reservedSMEM_offset_0_alias,@"STO_CUDA_RESERVED_SHARED STV_DEFAULT"
__nv_reservedSMEM_offset_0_alias:
	.zero		0
	.zero		64


//--------------------- .nv.constant0._Z10add_threadPiS_S_ --------------------------
	.section	.nv.constant0._Z10add_threadPiS_S_,"a",@progbits
	.sectionflags	@""
	.align	4
.nv.constant0._Z10add_threadPiS_S_:
	.zero		920


//--------------------- .nv.constant0._Z9add_blockPiS_S_ --------------------------
	.section	.nv.constant0._Z9add_blockPiS_S_,"a",@progbits
	.sectionflags	@""
	.align	4
.nv.constant0._Z9add_blockPiS_S_:
	.zero		920


//--------------------- SYMBOLS --------------------------

	.type		.nv.reservedSmem.offset0,@object
	.size		.nv.reservedSmem.offset0,0x4
